//
// Generated by NVIDIA NVVM Compiler
//
// Compiler Build ID: CL-36424714
// Cuda compilation tools, release 13.0, V13.0.88
// Based on NVVM 20.0.0
//

.version 9.0
.target sm_100
.address_size 64

	// .globl	_Z11machine_idsPj
.const .align 1 .b8 seed[32] = {78, 77, 76, 75, 74, 73, 72, 71, 70, 69, 68, 67, 66, 65, 64, 95, 93, 92, 91, 90, 89, 88, 87, 86, 85, 31, 30, 29, 28, 27, 26, 25};

.visible .entry _Z11machine_idsPj(
	.param .u64 .ptr .align 1 _Z11machine_idsPj_param_0
)
{
	.reg .b32 	%r<6>;
	.reg .b64 	%rd<3>;

	ld.param.u64 	%rd1, [_Z11machine_idsPj_param_0];
	cvta.to.global.u64 	%rd2, %rd1;
	mov.u32 	%r2, %tid.x;
	st.global.u32 	[%rd2], %r2;
	mov.u32 	%r3, %tid.y;
	st.global.u32 	[%rd2+4], %r3;
	mov.u32 	%r4, %tid.z;
	st.global.u32 	[%rd2+8], %r4;
	// begin inline asm
	mov.u32 %r1, %smid;
	// end inline asm
	st.global.u32 	[%rd2+12], %r1;
	mov.b32 	%r5, 21;
	st.global.u32 	[%rd2+16], %r5;
	ret;

}
	// .globl	_Z9calc_hashPKcPi
.visible .entry _Z9calc_hashPKcPi(
	.param .u64 .ptr .align 1 _Z9calc_hashPKcPi_param_0,
	.param .u64 .ptr .align 1 _Z9calc_hashPKcPi_param_1
)
{
	.reg .pred 	%p<8>;
	.reg .b16 	%rs<5>;
	.reg .b32 	%r<13>;
	.reg .b64 	%rd<9>;

	ld.param.u64 	%rd2, [_Z9calc_hashPKcPi_param_0];
	ld.param.u64 	%rd1, [_Z9calc_hashPKcPi_param_1];
	cvta.to.global.u64 	%rd3, %rd2;
	mov.u32 	%r2, %tid.x;
	cvt.u64.u32 	%rd4, %r2;
	add.s64 	%rd5, %rd3, %rd4;
	ld.global.u8 	%rs1, [%rd5];
	mov.u64 	%rd6, seed;
	add.s64 	%rd7, %rd6, %rd4;
	ld.const.u8 	%rs2, [%rd7];
	xor.b16  	%rs3, %rs2, %rs1;
	and.b16  	%rs4, %rs3, 255;
	bar.sync 	0;
	setp.eq.s16 	%p1, %rs4, 47;
	selp.u32 	%r3, 1, 0, %p1;
	shfl.sync.down.b32	%r4|%p2, %r3, 16, 31, -1;
	min.s32 	%r5, %r3, %r4;
	shfl.sync.down.b32	%r6|%p3, %r5, 8, 31, -1;
	min.s32 	%r7, %r5, %r6;
	shfl.sync.down.b32	%r8|%p4, %r7, 4, 31, -1;
	min.s32 	%r9, %r7, %r8;
	shfl.sync.down.b32	%r10|%p5, %r9, 2, 31, -1;
	min.s32 	%r11, %r9, %r10;
	shfl.sync.down.b32	%r12|%p6, %r11, 1, 31, -1;
	min.s32 	%r1, %r11, %r12;
	setp.ne.s32 	%p7, %r2, 0;
	@%p7 bra 	$L__BB1_2;
	cvta.to.global.u64 	%rd8, %rd1;
	st.global.u32 	[%rd8], %r1;
$L__BB1_2:
	ret;

}


// ===== COMPILED SASS (sm_100) =====

	.target	sm_100

	.elftype	@"ET_EXEC"


//--------------------- .note.nv.tkinfo           --------------------------
	.section	.note.nv.tkinfo,"",@"SHT_NOTE"
	.sectionflags	@"SHF_NOTE_NV_TKINFO"
	.tkinfo
        /*0018*/ 	.word	0x00000002
        /*0030*/ 	.string	""
        /*0030*/ 	.string	"ptxas"
        /*0030*/ 	.string	"Cuda compilation tools, release 13.0, V13.0.88"
        /*0030*/ 	.string	"Build cuda_13.0.r13.0/compiler.36424714_0"
        /*0030*/ 	.string	"-arch sm_100 -m 64 "



//--------------------- .note.nv.cuinfo           --------------------------
	.section	.note.nv.cuinfo,"",@"SHT_NOTE"
	.sectionflags	@"SHF_NOTE_NV_CUINFO"
        /*0018*/ 	.short	0x0002
        /*001a*/ 	.short	0x0064
        /*001c*/ 	.short	0x0082
	.zero		2


//--------------------- .nv.info                  --------------------------
	.section	.nv.info,"",@"SHT_CUDA_INFO"
	.align	4


	//----- nvinfo : EIATTR_REGCOUNT
	.align		4
        /*0000*/ 	.byte	0x04, 0x2f
        /*0002*/ 	.short	(.L_2 - .L_1)
	.align		4
.L_1:
        /*0004*/ 	.word	index@(_Z11machine_idsPj)
        /*0008*/ 	.word	0x00000010


	//----- nvinfo : EIATTR_FRAME_SIZE
	.align		4
.L_2:
        /*000c*/ 	.byte	0x04, 0x11
        /*000e*/ 	.short	(.L_4 - .L_3)
	.align		4
.L_3:
        /*0010*/ 	.word	index@(_Z11machine_idsPj)
        /*0014*/ 	.word	0x00000000


	//----- nvinfo : EIATTR_REGCOUNT
	.align		4
.L_4:
        /*0018*/ 	.byte	0x04, 0x2f
        /*001a*/ 	.short	(.L_6 - .L_5)
	.align		4
.L_5:
        /*001c*/ 	.word	index@(_Z9calc_hashPKcPi)
        /*0020*/ 	.word	0x0000000c


	//----- nvinfo : EIATTR_FRAME_SIZE
	.align		4
.L_6:
        /*0024*/ 	.byte	0x04, 0x11
        /*0026*/ 	.short	(.L_8 - .L_7)
	.align		4
.L_7:
        /*0028*/ 	.word	index@(_Z9calc_hashPKcPi)
        /*002c*/ 	.word	0x00000000


	//----- nvinfo : EIATTR_MIN_STACK_SIZE
	.align		4
.L_8:
        /*0030*/ 	.byte	0x04, 0x12
        /*0032*/ 	.short	(.L_10 - .L_9)
	.align		4
.L_9:
        /*0034*/ 	.word	index@(_Z9calc_hashPKcPi)
        /*0038*/ 	.word	0x00000000


	//----- nvinfo : EIATTR_MIN_STACK_SIZE
	.align		4
.L_10:
        /*003c*/ 	.byte	0x04, 0x12
        /*003e*/ 	.short	(.L_12 - .L_11)
	.align		4
.L_11:
        /*0040*/ 	.word	index@(_Z11machine_idsPj)
        /*0044*/ 	.word	0x00000000
.L_12:


//--------------------- .nv.compat                --------------------------
	.section	.nv.compat,"",@"SHT_CUDA_COMPAT_INFO"
	.align	4
        /*0000*/ 	.byte	0x02, 0x09, 0x00, 0x00, 0x02, 0x02, 0x01, 0x00, 0x02, 0x05, 0x05, 0x00, 0x03, 0x07, 0x01, 0x01
        /*0010*/ 	.byte	0x02, 0x03, 0x00, 0x00, 0x02, 0x06, 0x01, 0x00, 0x04, 0x0b, 0x08, 0x00, 0x09, 0x00, 0x00, 0x00
        /*0020*/ 	.byte	0x00, 0x00, 0x00, 0x00


//--------------------- .nv.info._Z9calc_hashPKcPi --------------------------
	.section	.nv.info._Z9calc_hashPKcPi,"",@"SHT_CUDA_INFO"
	.sectionflags	@""
	.align	4


	//----- nvinfo : EIATTR_CUDA_API_VERSION
	.align		4
        /*0000*/ 	.byte	0x04, 0x37
        /*0002*/ 	.short	(.L_14 - .L_13)
.L_13:
        /*0004*/ 	.word	0x00000082


	//----- nvinfo : EIATTR_KPARAM_INFO
	.align		4
.L_14:
        /*0008*/ 	.byte	0x04, 0x17
        /*000a*/ 	.short	(.L_16 - .L_15)
.L_15:
        /*000c*/ 	.word	0x00000000
        /*0010*/ 	.short	0x0001
        /*0012*/ 	.short	0x0008
        /*0014*/ 	.byte	0x00, 0xf5, 0x21, 0x00


	//----- nvinfo : EIATTR_KPARAM_INFO
	.align		4
.L_16:
        /*0018*/ 	.byte	0x04, 0x17
        /*001a*/ 	.short	(.L_18 - .L_17)
.L_17:
        /*001c*/ 	.word	0x00000000
        /*0020*/ 	.short	0x0000
        /*0022*/ 	.short	0x0000
        /*0024*/ 	.byte	0x00, 0xf5, 0x21, 0x00


	//----- nvinfo : EIATTR_SPARSE_MMA_MASK
	.align		4
.L_18:
        /*0028*/ 	.byte	0x03, 0x50
        /*002a*/ 	.short	0x0000


	//----- nvinfo : EIATTR_MAXREG_COUNT
	.align		4
        /*002c*/ 	.byte	0x03, 0x1b
        /*002e*/ 	.short	0x00ff


	//----- nvinfo : EIATTR_NUM_BARRIERS
	.align		4
        /*0030*/ 	.byte	0x02, 0x4c
        /*0032*/ 	.byte	0x01
	.zero		1


	//----- nvinfo : EIATTR_MERCURY_ISA_VERSION
	.align		4
        /*0034*/ 	.byte	0x03, 0x5f
        /*0036*/ 	.short	0x0101


	//----- nvinfo : EIATTR_COOP_GROUP_MASK_REGIDS
	.align		4
        /*0038*/ 	.byte	0x04, 0x29
        /*003a*/ 	.short	(.L_20 - .L_19)


	//   ....[0]....
.L_19:
        /*003c*/ 	.word	0xffffffff


	//   ....[1]....
        /*0040*/ 	.word	0xffffffff


	//   ....[2]....
        /*0044*/ 	.word	0xffffffff


	//   ....[3]....
        /*0048*/ 	.word	0xffffffff


	//   ....[4]....
        /*004c*/ 	.word	0xffffffff


	//----- nvinfo : EIATTR_COOP_GROUP_INSTR_OFFSETS
	.align		4
.L_20:
        /*0050*/ 	.byte	0x04, 0x28
        /*0052*/ 	.short	(.L_22 - .L_21)


	//   ....[0]....
.L_21:
        /*0054*/ 	.word	0x000000d0


	//   ....[1]....
        /*0058*/ 	.word	0x000000f0


	//   ....[2]....
        /*005c*/ 	.word	0x00000110


	//   ....[3]....
        /*0060*/ 	.word	0x00000130


	//   ....[4]....
        /*0064*/ 	.word	0x00000150


	//----- nvinfo : EIATTR_VRC_CTA_INIT_COUNT
	.align		4
.L_22:
        /*0068*/ 	.byte	0x02, 0x4a
	.zero		1
	.zero		1


	//----- nvinfo : EIATTR_EXIT_INSTR_OFFSETS
	.align		4
        /*006c*/ 	.byte	0x04, 0x1c
        /*006e*/ 	.short	(.L_24 - .L_23)


	//   ....[0]....
.L_23:
        /*0070*/ 	.word	0x00000160


	//   ....[1]....
        /*0074*/ 	.word	0x000001a0


	//----- nvinfo : EIATTR_CBANK_PARAM_SIZE
	.align		4
.L_24:
        /*0078*/ 	.byte	0x03, 0x19
        /*007a*/ 	.short	0x0010


	//----- nvinfo : EIATTR_PARAM_CBANK
	.align		4
        /*007c*/ 	.byte	0x04, 0x0a
        /*007e*/ 	.short	(.L_26 - .L_25)
	.align		4
.L_25:
        /*0080*/ 	.word	index@(.nv.constant0._Z9calc_hashPKcPi)
        /*0084*/ 	.short	0x0380
        /*0086*/ 	.short	0x0010


	//----- nvinfo : EIATTR_SW_WAR
	.align		4
.L_26:
        /*0088*/ 	.byte	0x04, 0x36
        /*008a*/ 	.short	(.L_28 - .L_27)
.L_27:
        /*008c*/ 	.word	0x00000008
.L_28:


//--------------------- .nv.info._Z11machine_idsPj --------------------------
	.section	.nv.info._Z11machine_idsPj,"",@"SHT_CUDA_INFO"
	.sectionflags	@""
	.align	4


	//----- nvinfo : EIATTR_CUDA_API_VERSION
	.align		4
        /*0000*/ 	.byte	0x04, 0x37
        /*0002*/ 	.short	(.L_30 - .L_29)
.L_29:
        /*0004*/ 	.word	0x00000082


	//----- nvinfo : EIATTR_KPARAM_INFO
	.align		4
.L_30:
        /*0008*/ 	.byte	0x04, 0x17
        /*000a*/ 	.short	(.L_32 - .L_31)
.L_31:
        /*000c*/ 	.word	0x00000000
        /*0010*/ 	.short	0x0000
        /*0012*/ 	.short	0x0000
        /*0014*/ 	.byte	0x00, 0xf5, 0x21, 0x00


	//----- nvinfo : EIATTR_SPARSE_MMA_MASK
	.align		4
.L_32:
        /*0018*/ 	.byte	0x03, 0x50
        /*001a*/ 	.short	0x0000


	//----- nvinfo : EIATTR_MAXREG_COUNT
	.align		4
        /*001c*/ 	.byte	0x03, 0x1b
        /*001e*/ 	.short	0x00ff


	//----- nvinfo : EIATTR_MERCURY_ISA_VERSION
	.align		4
        /*0020*/ 	.byte	0x03, 0x5f
        /*0022*/ 	.short	0x0101


	//----- nvinfo : EIATTR_VRC_CTA_INIT_COUNT
	.align		4
        /*0024*/ 	.byte	0x02, 0x4a
	.zero		1
	.zero		1


	//----- nvinfo : EIATTR_EXIT_INSTR_OFFSETS
	.align		4
        /*0028*/ 	.byte	0x04, 0x1c
        /*002a*/ 	.short	(.L_34 - .L_33)


	//   ....[0]....
.L_33:
        /*002c*/ 	.word	0x000000d0


	//----- nvinfo : EIATTR_CBANK_PARAM_SIZE
	.align		4
.L_34:
        /*0030*/ 	.byte	0x03, 0x19
        /*0032*/ 	.short	0x0008


	//----- nvinfo : EIATTR_PARAM_CBANK
	.align		4
        /*0034*/ 	.byte	0x04, 0x0a
        /*0036*/ 	.short	(.L_36 - .L_35)
	.align		4
.L_35:
        /*0038*/ 	.word	index@(.nv.constant0._Z11machine_idsPj)
        /*003c*/ 	.short	0x0380
        /*003e*/ 	.short	0x0008


	//----- nvinfo : EIATTR_SW_WAR
	.align		4
.L_36:
        /*0040*/ 	.byte	0x04, 0x36
        /*0042*/ 	.short	(.L_38 - .L_37)
.L_37:
        /*0044*/ 	.word	0x00000008
.L_38:


//--------------------- .nv.callgraph             --------------------------
	.section	.nv.callgraph,"",@"SHT_CUDA_CALLGRAPH"
	.align	4
	.sectionentsize	8
	.align		4
        /*0000*/ 	.word	0x00000000
	.align		4
        /*0004*/ 	.word	0xffffffff
	.align		4
        /*0008*/ 	.word	0x00000000
	.align		4
        /*000c*/ 	.word	0xfffffffe
	.align		4
        /*0010*/ 	.word	0x00000000
	.align		4
        /*0014*/ 	.word	0xfffffffd
	.align		4
        /*0018*/ 	.word	0x00000000
	.align		4
        /*001c*/ 	.word	0xfffffffc


//--------------------- .nv.constant3             --------------------------
	.section	.nv.constant3,"a",@progbits
.nv.constant3:
	.type		seed,@object
	.size		seed,(.L_0 - seed)
seed:
        /*0000*/ 	.byte	0x4e, 0x4d, 0x4c, 0x4b, 0x4a, 0x49, 0x48, 0x47, 0x46, 0x45, 0x44, 0x43, 0x42, 0x41, 0x40, 0x5f
        /*0010*/ 	.byte	0x5d, 0x5c, 0x5b, 0x5a, 0x59, 0x58, 0x57, 0x56, 0x55, 0x1f, 0x1e, 0x1d, 0x1c, 0x1b, 0x1a, 0x19
.L_0:


//--------------------- .text._Z9calc_hashPKcPi   --------------------------
	.section	.text._Z9calc_hashPKcPi,"ax",@progbits
	.align	128
        .global         _Z9calc_hashPKcPi
        .type           _Z9calc_hashPKcPi,@function
        .size           _Z9calc_hashPKcPi,(.L_x_2 - _Z9calc_hashPKcPi)
        .other          _Z9calc_hashPKcPi,@"STO_CUDA_ENTRY STV_DEFAULT"
_Z9calc_hashPKcPi:
.text._Z9calc_hashPKcPi:
[----:B------:R-:W-:Y:S01]  /*0000*/  LDC R1, c[0x0][0x37c] ;  /* 0x0000df00ff017b82 */ /* 0x000fe20000000800 */
[----:B------:R-:W0:Y:S01]  /*0010*/  S2R R8, SR_TID.X ;  /* 0x0000000000087919 */ /* 0x000e220000002100 */
[----:B------:R-:W0:Y:S01]  /*0020*/  LDCU.64 UR6, c[0x0][0x380] ;  /* 0x00007000ff0677ac */ /* 0x000e220008000a00 */
[----:B------:R-:W1:Y:S01]  /*0030*/  LDCU.64 UR4, c[0x0][0x358] ;  /* 0x00006b00ff0477ac */ /* 0x000e620008000a00 */
[----:B0-----:R-:W-:-:S05]  /*0040*/  IADD3 R2, P0, PT, R8, UR6, RZ ;  /* 0x0000000608027c10 */ /* 0x001fca000ff1e0ff */
[----:B------:R-:W-:-:S05]  /*0050*/  IMAD.X R3, RZ, RZ, UR7, P0 ;  /* 0x00000007ff037e24 */ /* 0x000fca00080e06ff */
[----:B-1----:R-:W2:Y:S01]  /*0060*/  LDG.E.U8 R2, desc[UR4][R2.64] ;  /* 0x0000000402027981 */ /* 0x002ea2000c1e1100 */
[----:B------:R-:W2:Y:S08]  /*0070*/  LDC.U8 R5, c[0x3][R8] ;  /* 0x00c0000008057b82 */ /* 0x000eb00000000000 */
[----:B------:R-:W-:Y:S01]  /*0080*/  BAR.SYNC.DEFER_BLOCKING 0x0 ;  /* 0x0000000000007b1d */ /* 0x000fe20000010000 */
[----:B--2---:R-:W-:-:S04]  /*0090*/  LOP3.LUT R5, R5, 0xff, R2, 0x48, !PT ;  /* 0x000000ff05057812 */ /* 0x004fc800078e4802 */
[----:B------:R-:W-:-:S04]  /*00a0*/  ISETP.NE.AND P0, PT, R5, 0x2f, PT ;  /* 0x0000002f0500780c */ /* 0x000fc80003f05270 */
[----:B------:R-:W-:Y:S02]  /*00b0*/  SEL R0, RZ, 0x1, P0 ;  /* 0x00000001ff007807 */ /* 0x000fe40000000000 */
[----:B------:R-:W-:-:S03]  /*00c0*/  ISETP.NE.AND P0, PT, R8, RZ, PT ;  /* 0x000000ff0800720c */ /* 0x000fc60003f05270 */
[----:B------:R-:W0:Y:S02]  /*00d0*/  SHFL.DOWN PT, R5, R0, 0x10, 0x1f ;  /* 0x0a001f0000057f89 */ /* 0x000e2400000e0000 */
[----:B0-----:R-:W-:-:S05]  /*00e0*/  VIMNMX R5, PT, PT, R0, R5, PT ;  /* 0x0000000500057248 */ /* 0x001fca0003fe0100 */
[----:B------:R-:W0:Y:S02]  /*00f0*/  SHFL.DOWN PT, R4, R5, 0x8, 0x1f ;  /* 0x09001f0005047f89 */ /* 0x000e2400000e0000 */
[----:B0-----:R-:W-:-:S05]  /*0100*/  VIMNMX R4, PT, PT, R5, R4, PT ;  /* 0x0000000405047248 */ /* 0x001fca0003fe0100 */
[----:B------:R-:W0:Y:S02]  /*0110*/  SHFL.DOWN PT, R7, R4, 0x4, 0x1f ;  /* 0x08801f0004077f89 */ /* 0x000e2400000e0000 */
[----:B0-----:R-:W-:-:S05]  /*0120*/  VIMNMX R7, PT, PT, R4, R7, PT ;  /* 0x0000000704077248 */ /* 0x001fca0003fe0100 */
[----:B------:R-:W0:Y:S02]  /*0130*/  SHFL.DOWN PT, R2, R7, 0x2, 0x1f ;  /* 0x08401f0007027f89 */ /* 0x000e2400000e0000 */
[----:B0-----:R-:W-:-:S05]  /*0140*/  VIMNMX R6, PT, PT, R7, R2, PT ;  /* 0x0000000207067248 */ /* 0x001fca0003fe0100 */
[----:B------:R0:W1:Y:S01]  /*0150*/  SHFL.DOWN PT, R9, R6, 0x1, 0x1f ;  /* 0x08201f0006097f89 */ /* 0x00006200000e0000 */
[----:B------:R-:W-:Y:S05]  /*0160*/  @P0 EXIT ;  /* 0x000000000000094d */ /* 0x000fea0003800000 */
[----:B------:R-:W2:Y:S01]  /*0170*/  LDC.64 R2, c[0x0][0x388] ;  /* 0x0000e200ff027b82 */ /* 0x000ea20000000a00 */
[----:B-1----:R-:W-:-:S05]  /*0180*/  VIMNMX R9, PT, PT, R6, R9, PT ;  /* 0x0000000906097248 */ /* 0x002fca0003fe0100 */
[----:B--2---:R-:W-:Y:S01]  /*0190*/  STG.E desc[UR4][R2.64], R9 ;  /* 0x0000000902007986 */ /* 0x004fe2000c101904 */
[----:B------:R-:W-:Y:S05]  /*01a0*/  EXIT ;  /* 0x000000000000794d */ /* 0x000fea0003800000 */
.L_x_0:
[----:B------:R-:W-:-:S00]  /*01b0*/  BRA `(.L_x_0) ;  /* 0xfffffffc00fc7947 */ /* 0x000fc0000383ffff */
[----:B------:R-:W-:-:S00]  /*01c0*/  NOP ;  /* 0x0000000000007918 */ /* 0x000fc00000000000 */
        /* <DEDUP_REMOVED lines=11> */
.L_x_2:


//--------------------- .text._Z11machine_idsPj   --------------------------
	.section	.text._Z11machine_idsPj,"ax",@progbits
	.align	128
        .global         _Z11machine_idsPj
        .type           _Z11machine_idsPj,@function
        .size           _Z11machine_idsPj,(.L_x_3 - _Z11machine_idsPj)
        .other          _Z11machine_idsPj,@"STO_CUDA_ENTRY STV_DEFAULT"
_Z11machine_idsPj:
.text._Z11machine_idsPj:
[----:B------:R-:W-:Y:S01]  /*0000*/  LDC R1, c[0x0][0x37c] ;  /* 0x0000df00ff017b82 */ /* 0x000fe20000000800 */
[----:B------:R-:W0:Y:S07]  /*0010*/  S2R R5, SR_TID.X ;  /* 0x0000000000057919 */ /* 0x000e2e0000002100 */
[----:B------:R-:W1:Y:S01]  /*0020*/  LDC.64 R2, c[0x0][0x380] ;  /* 0x0000e000ff027b82 */ /* 0x000e620000000a00 */
[----:B------:R-:W1:Y:S01]  /*0030*/  LDCU.64 UR4, c[0x0][0x358] ;  /* 0x00006b00ff0477ac */ /* 0x000e620008000a00 */
[----:B------:R-:W-:Y:S01]  /*0040*/  HFMA2 R13, -RZ, RZ, 0, 1.251697540283203125e-06 ;  /* 0x00000015ff0d7431 */ /* 0x000fe200000001ff */
[----:B------:R-:W2:Y:S01]  /*0050*/  S2R R7, SR_TID.Y ;  /* 0x0000000000077919 */ /* 0x000ea20000002200 */
[----:B------:R-:W3:Y:S01]  /*0060*/  S2R R9, SR_TID.Z ;  /* 0x0000000000097919 */ /* 0x000ee20000002300 */
[----:B------:R-:W4:Y:S02]  /*0070*/  S2R R11, SR_VIRTUALSMID ;  /* 0x00000000000b7919 */ /* 0x000f240000004300 */
[----:B-1----:R-:W-:Y:S04]  /*0080*/  STG.E desc[UR4][R2.64+0x10], R13 ;  /* 0x0000100d02007986 */ /* 0x002fe8000c101904 */
[----:B0-----:R-:W-:Y:S04]  /*0090*/  STG.E desc[UR4][R2.64], R5 ;  /* 0x0000000502007986 */ /* 0x001fe8000c101904 */
[----:B--2---:R-:W-:Y:S04]  /*00a0*/  STG.E desc[UR4][R2.64+0x4], R7 ;  /* 0x0000040702007986 */ /* 0x004fe8000c101904 */
[----:B---3--:R-:W-:Y:S04]  /*00b0*/  STG.E desc[UR4][R2.64+0x8], R9 ;  /* 0x0000080902007986 */ /* 0x008fe8000c101904 */
[----:B----4-:R-:W-:Y:S01]  /*00c0*/  STG.E desc[UR4][R2.64+0xc], R11 ;  /* 0x00000c0b02007986 */ /* 0x010fe2000c101904 */
[----:B------:R-:W-:Y:S05]  /*00d0*/  EXIT ;  /* 0x000000000000794d */ /* 0x000fea0003800000 */
.L_x_1:
        /* <DEDUP_REMOVED lines=10> */
.L_x_3:


//--------------------- .nv.shared.reserved.0     --------------------------
	.section	.nv.shared.reserved.0,"aw",@nobits
	.weak		__nv_reservedSMEM_offset_0_alias
	.size		__nv_reservedSMEM_offset_0_alias, 0, 64
	.other		__nv_reservedSMEM_offset_0_alias,@"STO_CUDA_RESERVED_SHARED STV_DEFAULT"
__nv_reservedSMEM_offset_0_alias:
	.zero		0
	.zero		64


//--------------------- .nv.constant0._Z9calc_hashPKcPi --------------------------
	.section	.nv.constant0._Z9calc_hashPKcPi,"a",@progbits
	.sectionflags	@""
	.align	4
.nv.constant0._Z9calc_hashPKcPi:
	.zero		912


//--------------------- .nv.constant0._Z11machine_idsPj --------------------------
	.section	.nv.constant0._Z11machine_idsPj,"a",@progbits
	.sectionflags	@""
	.align	4
.nv.constant0._Z11machine_idsPj:
	.zero		904


//--------------------- SYMBOLS --------------------------

	.type		.nv.reservedSmem.offset0,@object
	.size		.nv.reservedSmem.offset0,0x4
